//
// Generated by NVIDIA NVVM Compiler
//
// Compiler Build ID: CL-36424714
// Cuda compilation tools, release 13.0, V13.0.88
// Based on NVVM 20.0.0
//

.version 9.0
.target sm_100
.address_size 64

	// .globl	Run

.visible .entry Run(
	.param .u32 Run_param_0,
	.param .u64 .ptr .align 1 Run_param_1,
	.param .u64 .ptr .align 1 Run_param_2
)
{
	.reg .pred 	%p<3>;
	.reg .b32 	%r<6>;
	.reg .b64 	%rd<8>;
	.reg .b64 	%fd<4>;

	ld.param.u32 	%r2, [Run_param_0];
	ld.param.u64 	%rd1, [Run_param_1];
	ld.param.u64 	%rd2, [Run_param_2];
	mov.u32 	%r3, %ctaid.x;
	mov.u32 	%r4, %ntid.x;
	mov.u32 	%r5, %tid.x;
	mad.lo.s32 	%r1, %r3, %r4, %r5;
	setp.ge.s32 	%p1, %r1, %r2;
	@%p1 bra 	$L__BB0_2;
	cvta.to.global.u64 	%rd3, %rd2;
	cvta.to.global.u64 	%rd4, %rd1;
	mul.wide.s32 	%rd5, %r1, 8;
	add.s64 	%rd6, %rd4, %rd5;
	ld.global.nc.f64 	%fd1, [%rd6];
	setp.gt.f64 	%p2, %fd1, 0d0000000000000000;
	mul.f64 	%fd2, %fd1, 0d3F847AE147AE147B;
	selp.f64 	%fd3, %fd1, %fd2, %p2;
	add.s64 	%rd7, %rd3, %rd5;
	st.global.f64 	[%rd7], %fd3;
$L__BB0_2:
	ret;

}


// ===== COMPILED SASS (sm_100) =====

	.target	sm_100

	.elftype	@"ET_EXEC"


//--------------------- .note.nv.tkinfo           --------------------------
	.section	.note.nv.tkinfo,"",@"SHT_NOTE"
	.sectionflags	@"SHF_NOTE_NV_TKINFO"
	.tkinfo
        /*0018*/ 	.word	0x00000002
        /*0030*/ 	.string	""
        /*0030*/ 	.string	"ptxas"
        /*0030*/ 	.string	"Cuda compilation tools, release 13.0, V13.0.88"
        /*0030*/ 	.string	"Build cuda_13.0.r13.0/compiler.36424714_0"
        /*0030*/ 	.string	"-arch sm_100 -m 64 "



//--------------------- .note.nv.cuinfo           --------------------------
	.section	.note.nv.cuinfo,"",@"SHT_NOTE"
	.sectionflags	@"SHF_NOTE_NV_CUINFO"
        /*0018*/ 	.short	0x0002
        /*001a*/ 	.short	0x0064
        /*001c*/ 	.short	0x0082
	.zero		2


//--------------------- .nv.info                  --------------------------
	.section	.nv.info,"",@"SHT_CUDA_INFO"
	.align	4


	//----- nvinfo : EIATTR_REGCOUNT
	.align		4
        /*0000*/ 	.byte	0x04, 0x2f
        /*0002*/ 	.short	(.L_1 - .L_0)
	.align		4
.L_0:
        /*0004*/ 	.word	index@(Run)
        /*0008*/ 	.word	0x0000000e


	//----- nvinfo : EIATTR_FRAME_SIZE
	.align		4
.L_1:
        /*000c*/ 	.byte	0x04, 0x11
        /*000e*/ 	.short	(.L_3 - .L_2)
	.align		4
.L_2:
        /*0010*/ 	.word	index@(Run)
        /*0014*/ 	.word	0x00000000


	//----- nvinfo : EIATTR_MIN_STACK_SIZE
	.align		4
.L_3:
        /*0018*/ 	.byte	0x04, 0x12
        /*001a*/ 	.short	(.L_5 - .L_4)
	.align		4
.L_4:
        /*001c*/ 	.word	index@(Run)
        /*0020*/ 	.word	0x00000000
.L_5:


//--------------------- .nv.compat                --------------------------
	.section	.nv.compat,"",@"SHT_CUDA_COMPAT_INFO"
	.align	4
        /*0000*/ 	.byte	0x02, 0x09, 0x00, 0x00, 0x02, 0x02, 0x01, 0x00, 0x02, 0x05, 0x05, 0x00, 0x03, 0x07, 0x01, 0x01
        /*0010*/ 	.byte	0x02, 0x03, 0x00, 0x00, 0x02, 0x06, 0x01, 0x00, 0x04, 0x0b, 0x08, 0x00, 0x01, 0x00, 0x00, 0x00
        /*0020*/ 	.byte	0x00, 0x00, 0x00, 0x00


//--------------------- .nv.info.Run              --------------------------
	.section	.nv.info.Run,"",@"SHT_CUDA_INFO"
	.sectionflags	@""
	.align	4


	//----- nvinfo : EIATTR_CUDA_API_VERSION
	.align		4
        /*0000*/ 	.byte	0x04, 0x37
        /*0002*/ 	.short	(.L_7 - .L_6)
.L_6:
        /*0004*/ 	.word	0x00000082


	//----- nvinfo : EIATTR_KPARAM_INFO
	.align		4
.L_7:
        /*0008*/ 	.byte	0x04, 0x17
        /*000a*/ 	.short	(.L_9 - .L_8)
.L_8:
        /*000c*/ 	.word	0x00000000
        /*0010*/ 	.short	0x0002
        /*0012*/ 	.short	0x0010
        /*0014*/ 	.byte	0x00, 0xf5, 0x21, 0x00


	//----- nvinfo : EIATTR_KPARAM_INFO
	.align		4
.L_9:
        /*0018*/ 	.byte	0x04, 0x17
        /*001a*/ 	.short	(.L_11 - .L_10)
.L_10:
        /*001c*/ 	.word	0x00000000
        /*0020*/ 	.short	0x0001
        /*0022*/ 	.short	0x0008
        /*0024*/ 	.byte	0x00, 0xf5, 0x21, 0x00


	//----- nvinfo : EIATTR_KPARAM_INFO
	.align		4
.L_11:
        /*0028*/ 	.byte	0x04, 0x17
        /*002a*/ 	.short	(.L_13 - .L_12)
.L_12:
        /*002c*/ 	.word	0x00000000
        /*0030*/ 	.short	0x0000
        /*0032*/ 	.short	0x0000
        /*0034*/ 	.byte	0x00, 0xf0, 0x11, 0x00


	//----- nvinfo : EIATTR_SPARSE_MMA_MASK
	.align		4
.L_13:
        /*0038*/ 	.byte	0x03, 0x50
        /*003a*/ 	.short	0x0000


	//----- nvinfo : EIATTR_MAXREG_COUNT
	.align		4
        /*003c*/ 	.byte	0x03, 0x1b
        /*003e*/ 	.short	0x00ff


	//----- nvinfo : EIATTR_MERCURY_ISA_VERSION
	.align		4
        /*0040*/ 	.byte	0x03, 0x5f
        /*0042*/ 	.short	0x0101


	//----- nvinfo : EIATTR_VRC_CTA_INIT_COUNT
	.align		4
        /*0044*/ 	.byte	0x02, 0x4a
	.zero		1
	.zero		1


	//----- nvinfo : EIATTR_EXIT_INSTR_OFFSETS
	.align		4
        /*0048*/ 	.byte	0x04, 0x1c
        /*004a*/ 	.short	(.L_15 - .L_14)


	//   ....[0]....
.L_14:
        /*004c*/ 	.word	0x00000070


	//   ....[1]....
        /*0050*/ 	.word	0x00000150


	//----- nvinfo : EIATTR_CBANK_PARAM_SIZE
	.align		4
.L_15:
        /*0054*/ 	.byte	0x03, 0x19
        /*0056*/ 	.short	0x0018


	//----- nvinfo : EIATTR_PARAM_CBANK
	.align		4
        /*0058*/ 	.byte	0x04, 0x0a
        /*005a*/ 	.short	(.L_17 - .L_16)
	.align		4
.L_16:
        /*005c*/ 	.word	index@(.nv.constant0.Run)
        /*0060*/ 	.short	0x0380
        /*0062*/ 	.short	0x0018


	//----- nvinfo : EIATTR_SW_WAR
	.align		4
.L_17:
        /*0064*/ 	.byte	0x04, 0x36
        /*0066*/ 	.short	(.L_19 - .L_18)
.L_18:
        /*0068*/ 	.word	0x00000008
.L_19:


//--------------------- .nv.callgraph             --------------------------
	.section	.nv.callgraph,"",@"SHT_CUDA_CALLGRAPH"
	.align	4
	.sectionentsize	8
	.align		4
        /*0000*/ 	.word	0x00000000
	.align		4
        /*0004*/ 	.word	0xffffffff
	.align		4
        /*0008*/ 	.word	0x00000000
	.align		4
        /*000c*/ 	.word	0xfffffffe
	.align		4
        /*0010*/ 	.word	0x00000000
	.align		4
        /*0014*/ 	.word	0xfffffffd
	.align		4
        /*0018*/ 	.word	0x00000000
	.align		4
        /*001c*/ 	.word	0xfffffffc


//--------------------- .text.Run                 --------------------------
	.section	.text.Run,"ax",@progbits
	.align	128
        .global         Run
        .type           Run,@function
        .size           Run,(.L_x_1 - Run)
        .other          Run,@"STO_CUDA_ENTRY STV_DEFAULT"
Run:
.text.Run:
[----:B------:R-:W-:Y:S01]  /*0000*/  LDC R1, c[0x0][0x37c] ;  /* 0x0000df00ff017b82 */ /* 0x000fe20000000800 */
[----:B------:R-:W0:Y:S07]  /*0010*/  S2R R0, SR_TID.X ;  /* 0x0000000000007919 */ /* 0x000e2e0000002100 */
[----:B------:R-:W0:Y:S01]  /*0020*/  S2UR UR4, SR_CTAID.X ;  /* 0x00000000000479c3 */ /* 0x000e220000002500 */
[----:B------:R-:W1:Y:S07]  /*0030*/  LDCU UR5, c[0x0][0x380] ;  /* 0x00007000ff0577ac */ /* 0x000e6e0008000800 */
[----:B------:R-:W0:Y:S02]  /*0040*/  LDC R11, c[0x0][0x360] ;  /* 0x0000d800ff0b7b82 */ /* 0x000e240000000800 */
[----:B0-----:R-:W-:-:S05]  /*0050*/  IMAD R11, R11, UR4, R0 ;  /* 0x000000040b0b7c24 */ /* 0x001fca000f8e0200 */
[----:B-1----:R-:W-:-:S13]  /*0060*/  ISETP.GE.AND P0, PT, R11, UR5, PT ;  /* 0x000000050b007c0c */ /* 0x002fda000bf06270 */
[----:B------:R-:W-:Y:S05]  /*0070*/  @P0 EXIT ;  /* 0x000000000000094d */ /* 0x000fea0003800000 */
[----:B------:R-:W0:Y:S01]  /*0080*/  LDC.64 R2, c[0x0][0x388] ;  /* 0x0000e200ff027b82 */ /* 0x000e220000000a00 */
[----:B------:R-:W1:Y:S07]  /*0090*/  LDCU.64 UR4, c[0x0][0x358] ;  /* 0x00006b00ff0477ac */ /* 0x000e6e0008000a00 */
[----:B------:R-:W2:Y:S01]  /*00a0*/  LDC.64 R8, c[0x0][0x390] ;  /* 0x0000e400ff087b82 */ /* 0x000ea20000000a00 */
[----:B0-----:R-:W-:-:S06]  /*00b0*/  IMAD.WIDE R2, R11, 0x8, R2 ;  /* 0x000000080b027825 */ /* 0x001fcc00078e0202 */
[----:B-1----:R-:W3:Y:S01]  /*00c0*/  LDG.E.64.CONSTANT R2, desc[UR4][R2.64] ;  /* 0x0000000402027981 */ /* 0x002ee2000c1e9b00 */
[----:B------:R-:W-:Y:S01]  /*00d0*/  UMOV UR6, 0x47ae147b ;  /* 0x47ae147b00067882 */ /* 0x000fe20000000000 */
[----:B------:R-:W-:Y:S02]  /*00e0*/  UMOV UR7, 0x3f847ae1 ;  /* 0x3f847ae100077882 */ /* 0x000fe40000000000 */
[C---:B---3--:R-:W-:Y:S02]  /*00f0*/  DMUL R4, R2.reuse, UR6 ;  /* 0x0000000602047c28 */ /* 0x048fe40008000000 */
[----:B------:R-:W-:-:S08]  /*0100*/  DSETP.GT.AND P0, PT, R2, RZ, PT ;  /* 0x000000ff0200722a */ /* 0x000fd00003f04000 */
[----:B------:R-:W-:Y:S02]  /*0110*/  FSEL R6, R2, R4, P0 ;  /* 0x0000000402067208 */ /* 0x000fe40000000000 */
[----:B------:R-:W-:Y:S01]  /*0120*/  FSEL R7, R3, R5, P0 ;  /* 0x0000000503077208 */ /* 0x000fe20000000000 */
[----:B--2---:R-:W-:-:S05]  /*0130*/  IMAD.WIDE R4, R11, 0x8, R8 ;  /* 0x000000080b047825 */ /* 0x004fca00078e0208 */
[----:B------:R-:W-:Y:S01]  /*0140*/  STG.E.64 desc[UR4][R4.64], R6 ;  /* 0x0000000604007986 */ /* 0x000fe2000c101b04 */
[----:B------:R-:W-:Y:S05]  /*0150*/  EXIT ;  /* 0x000000000000794d */ /* 0x000fea0003800000 */
.L_x_0:
[----:B------:R-:W-:-:S00]  /*0160*/  BRA `(.L_x_0) ;  /* 0xfffffffc00fc7947 */ /* 0x000fc0000383ffff */
[----:B------:R-:W-:-:S00]  /*0170*/  NOP ;  /* 0x0000000000007918 */ /* 0x000fc00000000000 */
        /* <DEDUP_REMOVED lines=8> */
.L_x_1:


//--------------------- .nv.shared.reserved.0     --------------------------
	.section	.nv.shared.reserved.0,"aw",@nobits
	.weak		__nv_reservedSMEM_offset_0_alias
	.size		__nv_reservedSMEM_offset_0_alias, 0, 64
	.other		__nv_reservedSMEM_offset_0_alias,@"STO_CUDA_RESERVED_SHARED STV_DEFAULT"
__nv_reservedSMEM_offset_0_alias:
	.zero		0
	.zero		64


//--------------------- .nv.constant0.Run         --------------------------
	.section	.nv.constant0.Run,"a",@progbits
	.sectionflags	@""
	.align	4
.nv.constant0.Run:
	.zero		920


//--------------------- SYMBOLS --------------------------

	.type		.nv.reservedSmem.offset0,@object
	.size		.nv.reservedSmem.offset0,0x4
